//
// Generated by NVIDIA NVVM Compiler
//
// Compiler Build ID: CL-36424714
// Cuda compilation tools, release 13.0, V13.0.88
// Based on NVVM 20.0.0
//

.version 9.0
.target sm_100
.address_size 64

	// .globl	_Z10meu_kernelv
.extern .func  (.param .b32 func_retval0) vprintf
(
	.param .b64 vprintf_param_0,
	.param .b64 vprintf_param_1
)
;
.global .align 1 .b8 $str[12] = {77, 101, 117, 32, 73, 68, 58, 32, 37, 100, 10};

.visible .entry _Z10meu_kernelv()
{
	.local .align 8 .b8 	__local_depot0[8];
	.reg .b64 	%SP;
	.reg .b64 	%SPL;
	.reg .b32 	%r<4>;
	.reg .b64 	%rd<5>;

	mov.u64 	%SPL, __local_depot0;
	cvta.local.u64 	%SP, %SPL;
	add.u64 	%rd1, %SP, 0;
	add.u64 	%rd2, %SPL, 0;
	mov.u32 	%r1, %tid.x;
	st.local.u32 	[%rd2], %r1;
	mov.u64 	%rd3, $str;
	cvta.global.u64 	%rd4, %rd3;
	{ // callseq 0, 0
	.param .b64 param0;
	st.param.b64 	[param0], %rd4;
	.param .b64 param1;
	st.param.b64 	[param1], %rd1;
	.param .b32 retval0;
	call.uni (retval0), 
	vprintf, 
	(
	param0, 
	param1
	);
	ld.param.b32 	%r2, [retval0];
	} // callseq 0
	ret;

}


// ===== COMPILED SASS (sm_100) =====

	.target	sm_100

	.elftype	@"ET_EXEC"


//--------------------- .note.nv.tkinfo           --------------------------
	.section	.note.nv.tkinfo,"",@"SHT_NOTE"
	.sectionflags	@"SHF_NOTE_NV_TKINFO"
	.tkinfo
        /*0018*/ 	.word	0x00000002
        /*0030*/ 	.string	""
        /*0030*/ 	.string	"ptxas"
        /*0030*/ 	.string	"Cuda compilation tools, release 13.0, V13.0.88"
        /*0030*/ 	.string	"Build cuda_13.0.r13.0/compiler.36424714_0"
        /*0030*/ 	.string	"-arch sm_100 -m 64 "



//--------------------- .note.nv.cuinfo           --------------------------
	.section	.note.nv.cuinfo,"",@"SHT_NOTE"
	.sectionflags	@"SHF_NOTE_NV_CUINFO"
        /*0018*/ 	.short	0x0002
        /*001a*/ 	.short	0x0064
        /*001c*/ 	.short	0x0082
	.zero		2


//--------------------- .nv.info                  --------------------------
	.section	.nv.info,"",@"SHT_CUDA_INFO"
	.align	4


	//----- nvinfo : EIATTR_REGCOUNT
	.align		4
        /*0000*/ 	.byte	0x04, 0x2f
        /*0002*/ 	.short	(.L_2 - .L_1)
	.align		4
.L_1:
        /*0004*/ 	.word	index@(_Z10meu_kernelv)
        /*0008*/ 	.word	0x00000018


	//----- nvinfo : EIATTR_FRAME_SIZE
	.align		4
.L_2:
        /*000c*/ 	.byte	0x04, 0x11
        /*000e*/ 	.short	(.L_4 - .L_3)
	.align		4
.L_3:
        /*0010*/ 	.word	index@(_Z10meu_kernelv)
        /*0014*/ 	.word	0x00000008


	//----- nvinfo : EIATTR_MIN_STACK_SIZE
	.align		4
.L_4:
        /*0018*/ 	.byte	0x04, 0x12
        /*001a*/ 	.short	(.L_6 - .L_5)
	.align		4
.L_5:
        /*001c*/ 	.word	index@(_Z10meu_kernelv)
        /*0020*/ 	.word	0x00000008
.L_6:


//--------------------- .nv.compat                --------------------------
	.section	.nv.compat,"",@"SHT_CUDA_COMPAT_INFO"
	.align	4
        /*0000*/ 	.byte	0x02, 0x09, 0x00, 0x00, 0x02, 0x02, 0x01, 0x00, 0x02, 0x05, 0x05, 0x00, 0x03, 0x07, 0x01, 0x01
        /*0010*/ 	.byte	0x02, 0x03, 0x00, 0x00, 0x02, 0x06, 0x01, 0x00, 0x04, 0x0b, 0x08, 0x00, 0x09, 0x00, 0x00, 0x00
        /*0020*/ 	.byte	0x00, 0x00, 0x00, 0x00


//--------------------- .nv.info._Z10meu_kernelv  --------------------------
	.section	.nv.info._Z10meu_kernelv,"",@"SHT_CUDA_INFO"
	.sectionflags	@""
	.align	4


	//----- nvinfo : EIATTR_CUDA_API_VERSION
	.align		4
        /*0000*/ 	.byte	0x04, 0x37
        /*0002*/ 	.short	(.L_8 - .L_7)
.L_7:
        /*0004*/ 	.word	0x00000082


	//----- nvinfo : EIATTR_SPARSE_MMA_MASK
	.align		4
.L_8:
        /*0008*/ 	.byte	0x03, 0x50
        /*000a*/ 	.short	0x0000


	//----- nvinfo : EIATTR_MAXREG_COUNT
	.align		4
        /*000c*/ 	.byte	0x03, 0x1b
        /*000e*/ 	.short	0x00ff


	//----- nvinfo : EIATTR_EXTERNS
	.align		4
        /*0010*/ 	.byte	0x04, 0x0f
        /*0012*/ 	.short	(.L_10 - .L_9)


	//   ....[0]....
	.align		4
.L_9:
        /*0014*/ 	.word	index@(vprintf)


	//----- nvinfo : EIATTR_MERCURY_ISA_VERSION
	.align		4
.L_10:
        /*0018*/ 	.byte	0x03, 0x5f
        /*001a*/ 	.short	0x0101


	//----- nvinfo : EIATTR_VRC_CTA_INIT_COUNT
	.align		4
        /*001c*/ 	.byte	0x02, 0x4a
	.zero		1
	.zero		1


	//----- nvinfo : EIATTR_SYSCALL_OFFSETS
	.align		4
        /*0020*/ 	.byte	0x04, 0x46
        /*0022*/ 	.short	(.L_12 - .L_11)


	//   ....[0]....
.L_11:
        /*0024*/ 	.word	0x000000e0


	//----- nvinfo : EIATTR_EXIT_INSTR_OFFSETS
	.align		4
.L_12:
        /*0028*/ 	.byte	0x04, 0x1c
        /*002a*/ 	.short	(.L_14 - .L_13)


	//   ....[0]....
.L_13:
        /*002c*/ 	.word	0x000000f0


	//----- nvinfo : EIATTR_SW_WAR
	.align		4
.L_14:
        /*0030*/ 	.byte	0x04, 0x36
        /*0032*/ 	.short	(.L_16 - .L_15)
.L_15:
        /*0034*/ 	.word	0x00000008
.L_16:


//--------------------- .nv.callgraph             --------------------------
	.section	.nv.callgraph,"",@"SHT_CUDA_CALLGRAPH"
	.align	4
	.sectionentsize	8
	.align		4
        /*0000*/ 	.word	0x00000000
	.align		4
        /*0004*/ 	.word	0xffffffff
	.align		4
        /*0008*/ 	.word	index@(_Z10meu_kernelv)
	.align		4
        /*000c*/ 	.word	index@(vprintf)
	.align		4
        /*0010*/ 	.word	0x00000000
	.align		4
        /*0014*/ 	.word	0xfffffffe
	.align		4
        /*0018*/ 	.word	0x00000000
	.align		4
        /*001c*/ 	.word	0xfffffffd
	.align		4
        /*0020*/ 	.word	0x00000000
	.align		4
        /*0024*/ 	.word	0xfffffffc


//--------------------- .nv.constant4             --------------------------
	.section	.nv.constant4,"a",@progbits
	.align	8
	.align		8
.nv.constant4:
        /*0000*/ 	.dword	vprintf
	.align		8
        /*0008*/ 	.dword	$str


//--------------------- .text._Z10meu_kernelv     --------------------------
	.section	.text._Z10meu_kernelv,"ax",@progbits
	.align	128
        .global         _Z10meu_kernelv
        .type           _Z10meu_kernelv,@function
        .size           _Z10meu_kernelv,(.L_x_2 - _Z10meu_kernelv)
        .other          _Z10meu_kernelv,@"STO_CUDA_ENTRY STV_DEFAULT"
_Z10meu_kernelv:
.text._Z10meu_kernelv:
[----:B------:R-:W0:Y:S01]  /*0000*/  LDC R1, c[0x0][0x37c] ;  /* 0x0000df00ff017b82 */ /* 0x000e220000000800 */
[----:B------:R-:W1:Y:S01]  /*0010*/  S2R R8, SR_TID.X ;  /* 0x0000000000087919 */ /* 0x000e620000002100 */
[----:B0-----:R-:W-:Y:S01]  /*0020*/  VIADD R1, R1, 0xfffffff8 ;  /* 0xfffffff801017836 */ /* 0x001fe20000000000 */
[----:B------:R-:W-:Y:S01]  /*0030*/  MOV R0, 0x0 ;  /* 0x0000000000007802 */ /* 0x000fe20000000f00 */
[----:B------:R-:W0:Y:S04]  /*0040*/  LDCU UR4, c[0x0][0x2f8] ;  /* 0x00005f00ff0477ac */ /* 0x000e280008000800 */
[----:B------:R2:W3:Y:S01]  /*0050*/  LDC.64 R2, c[0x4][R0] ;  /* 0x0100000000027b82 */ /* 0x0004e20000000a00 */
[----:B------:R-:W4:Y:S01]  /*0060*/  LDCU.64 UR6, c[0x4][0x8] ;  /* 0x01000100ff0677ac */ /* 0x000f220008000a00 */
[----:B------:R-:W5:Y:S01]  /*0070*/  LDCU UR5, c[0x0][0x2fc] ;  /* 0x00005f80ff0577ac */ /* 0x000f620008000800 */
[----:B0-----:R-:W-:Y:S01]  /*0080*/  IADD3 R6, P0, PT, R1, UR4, RZ ;  /* 0x0000000401067c10 */ /* 0x001fe2000ff1e0ff */
[----:B----4-:R-:W-:Y:S01]  /*0090*/  IMAD.U32 R4, RZ, RZ, UR6 ;  /* 0x00000006ff047e24 */ /* 0x010fe2000f8e00ff */
[----:B------:R-:W-:-:S03]  /*00a0*/  MOV R5, UR7 ;  /* 0x0000000700057c02 */ /* 0x000fc60008000f00 */
[----:B-----5:R-:W-:Y:S01]  /*00b0*/  IMAD.X R7, RZ, RZ, UR5, P0 ;  /* 0x00000005ff077e24 */ /* 0x020fe200080e06ff */
[----:B-1----:R2:W-:Y:S07]  /*00c0*/  STL [R1], R8 ;  /* 0x0000000801007387 */ /* 0x0025ee0000100800 */
[----:B------:R-:W-:-:S07]  /*00d0*/  LEPC R20, `(.L_x_0) ;  /* 0x000000001014794e */ /* 0x000fce0000000000 */
[----:B--23--:R-:W-:Y:S05]  /*00e0*/  CALL.ABS.NOINC R2 ;  /* 0x0000000002007343 */ /* 0x00cfea0003c00000 */
.L_x_0:
[----:B------:R-:W-:Y:S05]  /*00f0*/  EXIT ;  /* 0x000000000000794d */ /* 0x000fea0003800000 */
.L_x_1:
[----:B------:R-:W-:-:S00]  /*0100*/  BRA `(.L_x_1) ;  /* 0xfffffffc00fc7947 */ /* 0x000fc0000383ffff */
[----:B------:R-:W-:-:S00]  /*0110*/  NOP ;  /* 0x0000000000007918 */ /* 0x000fc00000000000 */
        /* <DEDUP_REMOVED lines=14> */
.L_x_2:


//--------------------- .nv.global.init           --------------------------
	.section	.nv.global.init,"aw",@progbits
.nv.global.init:
	.type		$str,@object
	.size		$str,(.L_0 - $str)
$str:
        /*0000*/ 	.byte	0x4d, 0x65, 0x75, 0x20, 0x49, 0x44, 0x3a, 0x20, 0x25, 0x64, 0x0a, 0x00
.L_0:


//--------------------- .nv.shared.reserved.0     --------------------------
	.section	.nv.shared.reserved.0,"aw",@nobits
	.weak		__nv_reservedSMEM_offset_0_alias
	.size		__nv_reservedSMEM_offset_0_alias, 0, 64
	.other		__nv_reservedSMEM_offset_0_alias,@"STO_CUDA_RESERVED_SHARED STV_DEFAULT"
__nv_reservedSMEM_offset_0_alias:
	.zero		0
	.zero		64


//--------------------- .nv.constant0._Z10meu_kernelv --------------------------
	.section	.nv.constant0._Z10meu_kernelv,"a",@progbits
	.sectionflags	@""
	.align	4
.nv.constant0._Z10meu_kernelv:
	.zero		896


//--------------------- SYMBOLS --------------------------

	.type		.nv.reservedSmem.offset0,@object
	.size		.nv.reservedSmem.offset0,0x4
	.type		vprintf,@function
